//
// Generated by NVIDIA NVVM Compiler
//
// Compiler Build ID: CL-36424714
// Cuda compilation tools, release 13.0, V13.0.88
// Based on NVVM 20.0.0
//

.version 9.0
.target sm_100
.address_size 64

	// .globl	_Z7maxpoolPfS_ii

.visible .entry _Z7maxpoolPfS_ii(
	.param .u64 .ptr .align 1 _Z7maxpoolPfS_ii_param_0,
	.param .u64 .ptr .align 1 _Z7maxpoolPfS_ii_param_1,
	.param .u32 _Z7maxpoolPfS_ii_param_2,
	.param .u32 _Z7maxpoolPfS_ii_param_3
)
{


	ret;

}
	// .globl	_Z4gemmPfS_S_ffS_i
.visible .entry _Z4gemmPfS_S_ffS_i(
	.param .u64 .ptr .align 1 _Z4gemmPfS_S_ffS_i_param_0,
	.param .u64 .ptr .align 1 _Z4gemmPfS_S_ffS_i_param_1,
	.param .u64 .ptr .align 1 _Z4gemmPfS_S_ffS_i_param_2,
	.param .f32 _Z4gemmPfS_S_ffS_i_param_3,
	.param .f32 _Z4gemmPfS_S_ffS_i_param_4,
	.param .u64 .ptr .align 1 _Z4gemmPfS_S_ffS_i_param_5,
	.param .u32 _Z4gemmPfS_S_ffS_i_param_6
)
{


	ret;

}


// ===== COMPILED SASS (sm_100) =====

	.target	sm_100

	.elftype	@"ET_EXEC"


//--------------------- .note.nv.tkinfo           --------------------------
	.section	.note.nv.tkinfo,"",@"SHT_NOTE"
	.sectionflags	@"SHF_NOTE_NV_TKINFO"
	.tkinfo
        /*0018*/ 	.word	0x00000002
        /*0030*/ 	.string	""
        /*0030*/ 	.string	"ptxas"
        /*0030*/ 	.string	"Cuda compilation tools, release 13.0, V13.0.88"
        /*0030*/ 	.string	"Build cuda_13.0.r13.0/compiler.36424714_0"
        /*0030*/ 	.string	"-arch sm_100 -m 64 "



//--------------------- .note.nv.cuinfo           --------------------------
	.section	.note.nv.cuinfo,"",@"SHT_NOTE"
	.sectionflags	@"SHF_NOTE_NV_CUINFO"
        /*0018*/ 	.short	0x0002
        /*001a*/ 	.short	0x0064
        /*001c*/ 	.short	0x0082
	.zero		2


//--------------------- .nv.info                  --------------------------
	.section	.nv.info,"",@"SHT_CUDA_INFO"
	.align	4


	//----- nvinfo : EIATTR_REGCOUNT
	.align		4
        /*0000*/ 	.byte	0x04, 0x2f
        /*0002*/ 	.short	(.L_1 - .L_0)
	.align		4
.L_0:
        /*0004*/ 	.word	index@(_Z7maxpoolPfS_ii)
        /*0008*/ 	.word	0x00000004


	//----- nvinfo : EIATTR_FRAME_SIZE
	.align		4
.L_1:
        /*000c*/ 	.byte	0x04, 0x11
        /*000e*/ 	.short	(.L_3 - .L_2)
	.align		4
.L_2:
        /*0010*/ 	.word	index@(_Z7maxpoolPfS_ii)
        /*0014*/ 	.word	0x00000000


	//----- nvinfo : EIATTR_REGCOUNT
	.align		4
.L_3:
        /*0018*/ 	.byte	0x04, 0x2f
        /*001a*/ 	.short	(.L_5 - .L_4)
	.align		4
.L_4:
        /*001c*/ 	.word	index@(_Z4gemmPfS_S_ffS_i)
        /*0020*/ 	.word	0x00000004


	//----- nvinfo : EIATTR_FRAME_SIZE
	.align		4
.L_5:
        /*0024*/ 	.byte	0x04, 0x11
        /*0026*/ 	.short	(.L_7 - .L_6)
	.align		4
.L_6:
        /*0028*/ 	.word	index@(_Z4gemmPfS_S_ffS_i)
        /*002c*/ 	.word	0x00000000


	//----- nvinfo : EIATTR_MIN_STACK_SIZE
	.align		4
.L_7:
        /*0030*/ 	.byte	0x04, 0x12
        /*0032*/ 	.short	(.L_9 - .L_8)
	.align		4
.L_8:
        /*0034*/ 	.word	index@(_Z4gemmPfS_S_ffS_i)
        /*0038*/ 	.word	0x00000000


	//----- nvinfo : EIATTR_MIN_STACK_SIZE
	.align		4
.L_9:
        /*003c*/ 	.byte	0x04, 0x12
        /*003e*/ 	.short	(.L_11 - .L_10)
	.align		4
.L_10:
        /*0040*/ 	.word	index@(_Z7maxpoolPfS_ii)
        /*0044*/ 	.word	0x00000000
.L_11:


//--------------------- .nv.compat                --------------------------
	.section	.nv.compat,"",@"SHT_CUDA_COMPAT_INFO"
	.align	4
        /*0000*/ 	.byte	0x02, 0x09, 0x00, 0x00, 0x02, 0x02, 0x01, 0x00, 0x02, 0x05, 0x05, 0x00, 0x03, 0x07, 0x01, 0x01
        /*0010*/ 	.byte	0x02, 0x03, 0x00, 0x00, 0x02, 0x06, 0x01, 0x00, 0x04, 0x0b, 0x08, 0x00, 0x09, 0x00, 0x00, 0x00
        /*0020*/ 	.byte	0x00, 0x00, 0x00, 0x00


//--------------------- .nv.info._Z4gemmPfS_S_ffS_i --------------------------
	.section	.nv.info._Z4gemmPfS_S_ffS_i,"",@"SHT_CUDA_INFO"
	.sectionflags	@""
	.align	4


	//----- nvinfo : EIATTR_CUDA_API_VERSION
	.align		4
        /*0000*/ 	.byte	0x04, 0x37
        /*0002*/ 	.short	(.L_13 - .L_12)
.L_12:
        /*0004*/ 	.word	0x00000082


	//----- nvinfo : EIATTR_KPARAM_INFO
	.align		4
.L_13:
        /*0008*/ 	.byte	0x04, 0x17
        /*000a*/ 	.short	(.L_15 - .L_14)
.L_14:
        /*000c*/ 	.word	0x00000000
        /*0010*/ 	.short	0x0006
        /*0012*/ 	.short	0x0028
        /*0014*/ 	.byte	0x00, 0xf0, 0x11, 0x00


	//----- nvinfo : EIATTR_KPARAM_INFO
	.align		4
.L_15:
        /*0018*/ 	.byte	0x04, 0x17
        /*001a*/ 	.short	(.L_17 - .L_16)
.L_16:
        /*001c*/ 	.word	0x00000000
        /*0020*/ 	.short	0x0005
        /*0022*/ 	.short	0x0020
        /*0024*/ 	.byte	0x00, 0xf5, 0x21, 0x00


	//----- nvinfo : EIATTR_KPARAM_INFO
	.align		4
.L_17:
        /*0028*/ 	.byte	0x04, 0x17
        /*002a*/ 	.short	(.L_19 - .L_18)
.L_18:
        /*002c*/ 	.word	0x00000000
        /*0030*/ 	.short	0x0004
        /*0032*/ 	.short	0x001c
        /*0034*/ 	.byte	0x00, 0xf0, 0x11, 0x00


	//----- nvinfo : EIATTR_KPARAM_INFO
	.align		4
.L_19:
        /*0038*/ 	.byte	0x04, 0x17
        /*003a*/ 	.short	(.L_21 - .L_20)
.L_20:
        /*003c*/ 	.word	0x00000000
        /*0040*/ 	.short	0x0003
        /*0042*/ 	.short	0x0018
        /*0044*/ 	.byte	0x00, 0xf0, 0x11, 0x00


	//----- nvinfo : EIATTR_KPARAM_INFO
	.align		4
.L_21:
        /*0048*/ 	.byte	0x04, 0x17
        /*004a*/ 	.short	(.L_23 - .L_22)
.L_22:
        /*004c*/ 	.word	0x00000000
        /*0050*/ 	.short	0x0002
        /*0052*/ 	.short	0x0010
        /*0054*/ 	.byte	0x00, 0xf5, 0x21, 0x00


	//----- nvinfo : EIATTR_KPARAM_INFO
	.align		4
.L_23:
        /*0058*/ 	.byte	0x04, 0x17
        /*005a*/ 	.short	(.L_25 - .L_24)
.L_24:
        /*005c*/ 	.word	0x00000000
        /*0060*/ 	.short	0x0001
        /*0062*/ 	.short	0x0008
        /*0064*/ 	.byte	0x00, 0xf5, 0x21, 0x00


	//----- nvinfo : EIATTR_KPARAM_INFO
	.align		4
.L_25:
        /*0068*/ 	.byte	0x04, 0x17
        /*006a*/ 	.short	(.L_27 - .L_26)
.L_26:
        /*006c*/ 	.word	0x00000000
        /*0070*/ 	.short	0x0000
        /*0072*/ 	.short	0x0000
        /*0074*/ 	.byte	0x00, 0xf5, 0x21, 0x00


	//----- nvinfo : EIATTR_SPARSE_MMA_MASK
	.align		4
.L_27:
        /*0078*/ 	.byte	0x03, 0x50
        /*007a*/ 	.short	0x0000


	//----- nvinfo : EIATTR_MAXREG_COUNT
	.align		4
        /*007c*/ 	.byte	0x03, 0x1b
        /*007e*/ 	.short	0x00ff


	//----- nvinfo : EIATTR_MERCURY_ISA_VERSION
	.align		4
        /*0080*/ 	.byte	0x03, 0x5f
        /*0082*/ 	.short	0x0101


	//----- nvinfo : EIATTR_VRC_CTA_INIT_COUNT
	.align		4
        /*0084*/ 	.byte	0x02, 0x4a
	.zero		1
	.zero		1


	//----- nvinfo : EIATTR_EXIT_INSTR_OFFSETS
	.align		4
        /*0088*/ 	.byte	0x04, 0x1c
        /*008a*/ 	.short	(.L_29 - .L_28)


	//   ....[0]....
.L_28:
        /*008c*/ 	.word	0x00000010


	//----- nvinfo : EIATTR_CBANK_PARAM_SIZE
	.align		4
.L_29:
        /*0090*/ 	.byte	0x03, 0x19
        /*0092*/ 	.short	0x002c


	//----- nvinfo : EIATTR_PARAM_CBANK
	.align		4
        /*0094*/ 	.byte	0x04, 0x0a
        /*0096*/ 	.short	(.L_31 - .L_30)
	.align		4
.L_30:
        /*0098*/ 	.word	index@(.nv.constant0._Z4gemmPfS_S_ffS_i)
        /*009c*/ 	.short	0x0380
        /*009e*/ 	.short	0x002c


	//----- nvinfo : EIATTR_SW_WAR
	.align		4
.L_31:
        /*00a0*/ 	.byte	0x04, 0x36
        /*00a2*/ 	.short	(.L_33 - .L_32)
.L_32:
        /*00a4*/ 	.word	0x00000008
.L_33:


//--------------------- .nv.info._Z7maxpoolPfS_ii --------------------------
	.section	.nv.info._Z7maxpoolPfS_ii,"",@"SHT_CUDA_INFO"
	.sectionflags	@""
	.align	4


	//----- nvinfo : EIATTR_CUDA_API_VERSION
	.align		4
        /*0000*/ 	.byte	0x04, 0x37
        /*0002*/ 	.short	(.L_35 - .L_34)
.L_34:
        /*0004*/ 	.word	0x00000082


	//----- nvinfo : EIATTR_KPARAM_INFO
	.align		4
.L_35:
        /*0008*/ 	.byte	0x04, 0x17
        /*000a*/ 	.short	(.L_37 - .L_36)
.L_36:
        /*000c*/ 	.word	0x00000000
        /*0010*/ 	.short	0x0003
        /*0012*/ 	.short	0x0014
        /*0014*/ 	.byte	0x00, 0xf0, 0x11, 0x00


	//----- nvinfo : EIATTR_KPARAM_INFO
	.align		4
.L_37:
        /*0018*/ 	.byte	0x04, 0x17
        /*001a*/ 	.short	(.L_39 - .L_38)
.L_38:
        /*001c*/ 	.word	0x00000000
        /*0020*/ 	.short	0x0002
        /*0022*/ 	.short	0x0010
        /*0024*/ 	.byte	0x00, 0xf0, 0x11, 0x00


	//----- nvinfo : EIATTR_KPARAM_INFO
	.align		4
.L_39:
        /*0028*/ 	.byte	0x04, 0x17
        /*002a*/ 	.short	(.L_41 - .L_40)
.L_40:
        /*002c*/ 	.word	0x00000000
        /*0030*/ 	.short	0x0001
        /*0032*/ 	.short	0x0008
        /*0034*/ 	.byte	0x00, 0xf5, 0x21, 0x00


	//----- nvinfo : EIATTR_KPARAM_INFO
	.align		4
.L_41:
        /*0038*/ 	.byte	0x04, 0x17
        /*003a*/ 	.short	(.L_43 - .L_42)
.L_42:
        /*003c*/ 	.word	0x00000000
        /*0040*/ 	.short	0x0000
        /*0042*/ 	.short	0x0000
        /*0044*/ 	.byte	0x00, 0xf5, 0x21, 0x00


	//----- nvinfo : EIATTR_SPARSE_MMA_MASK
	.align		4
.L_43:
        /*0048*/ 	.byte	0x03, 0x50
        /*004a*/ 	.short	0x0000


	//----- nvinfo : EIATTR_MAXREG_COUNT
	.align		4
        /*004c*/ 	.byte	0x03, 0x1b
        /*004e*/ 	.short	0x00ff


	//----- nvinfo : EIATTR_MERCURY_ISA_VERSION
	.align		4
        /*0050*/ 	.byte	0x03, 0x5f
        /*0052*/ 	.short	0x0101


	//----- nvinfo : EIATTR_VRC_CTA_INIT_COUNT
	.align		4
        /*0054*/ 	.byte	0x02, 0x4a
	.zero		1
	.zero		1


	//----- nvinfo : EIATTR_EXIT_INSTR_OFFSETS
	.align		4
        /*0058*/ 	.byte	0x04, 0x1c
        /*005a*/ 	.short	(.L_45 - .L_44)


	//   ....[0]....
.L_44:
        /*005c*/ 	.word	0x00000010


	//----- nvinfo : EIATTR_CBANK_PARAM_SIZE
	.align		4
.L_45:
        /*0060*/ 	.byte	0x03, 0x19
        /*0062*/ 	.short	0x0018


	//----- nvinfo : EIATTR_PARAM_CBANK
	.align		4
        /*0064*/ 	.byte	0x04, 0x0a
        /*0066*/ 	.short	(.L_47 - .L_46)
	.align		4
.L_46:
        /*0068*/ 	.word	index@(.nv.constant0._Z7maxpoolPfS_ii)
        /*006c*/ 	.short	0x0380
        /*006e*/ 	.short	0x0018


	//----- nvinfo : EIATTR_SW_WAR
	.align		4
.L_47:
        /*0070*/ 	.byte	0x04, 0x36
        /*0072*/ 	.short	(.L_49 - .L_48)
.L_48:
        /*0074*/ 	.word	0x00000008
.L_49:


//--------------------- .nv.callgraph             --------------------------
	.section	.nv.callgraph,"",@"SHT_CUDA_CALLGRAPH"
	.align	4
	.sectionentsize	8
	.align		4
        /*0000*/ 	.word	0x00000000
	.align		4
        /*0004*/ 	.word	0xffffffff
	.align		4
        /*0008*/ 	.word	0x00000000
	.align		4
        /*000c*/ 	.word	0xfffffffe
	.align		4
        /*0010*/ 	.word	0x00000000
	.align		4
        /*0014*/ 	.word	0xfffffffd
	.align		4
        /*0018*/ 	.word	0x00000000
	.align		4
        /*001c*/ 	.word	0xfffffffc


//--------------------- .text._Z4gemmPfS_S_ffS_i  --------------------------
	.section	.text._Z4gemmPfS_S_ffS_i,"ax",@progbits
	.align	128
        .global         _Z4gemmPfS_S_ffS_i
        .type           _Z4gemmPfS_S_ffS_i,@function
        .size           _Z4gemmPfS_S_ffS_i,(.L_x_2 - _Z4gemmPfS_S_ffS_i)
        .other          _Z4gemmPfS_S_ffS_i,@"STO_CUDA_ENTRY STV_DEFAULT"
_Z4gemmPfS_S_ffS_i:
.text._Z4gemmPfS_S_ffS_i:
[----:B------:R-:W-:Y:S01]  /*0000*/  LDC R1, c[0x0][0x37c] ;  /* 0x0000df00ff017b82 */ /* 0x000fe20000000800 */
[----:B------:R-:W-:Y:S05]  /*0010*/  EXIT ;  /* 0x000000000000794d */ /* 0x000fea0003800000 */
.L_x_0:
[----:B------:R-:W-:-:S00]  /*0020*/  BRA `(.L_x_0) ;  /* 0xfffffffc00fc7947 */ /* 0x000fc0000383ffff */
[----:B------:R-:W-:-:S00]  /*0030*/  NOP ;  /* 0x0000000000007918 */ /* 0x000fc00000000000 */
        /* <DEDUP_REMOVED lines=12> */
.L_x_2:


//--------------------- .text._Z7maxpoolPfS_ii    --------------------------
	.section	.text._Z7maxpoolPfS_ii,"ax",@progbits
	.align	128
        .global         _Z7maxpoolPfS_ii
        .type           _Z7maxpoolPfS_ii,@function
        .size           _Z7maxpoolPfS_ii,(.L_x_3 - _Z7maxpoolPfS_ii)
        .other          _Z7maxpoolPfS_ii,@"STO_CUDA_ENTRY STV_DEFAULT"
_Z7maxpoolPfS_ii:
.text._Z7maxpoolPfS_ii:
[----:B------:R-:W-:Y:S01]  /*0000*/  LDC R1, c[0x0][0x37c] ;  /* 0x0000df00ff017b82 */ /* 0x000fe20000000800 */
[----:B------:R-:W-:Y:S05]  /*0010*/  EXIT ;  /* 0x000000000000794d */ /* 0x000fea0003800000 */
.L_x_1:
        /* <DEDUP_REMOVED lines=14> */
.L_x_3:


//--------------------- .nv.shared.reserved.0     --------------------------
	.section	.nv.shared.reserved.0,"aw",@nobits
	.weak		__nv_reservedSMEM_offset_0_alias
	.size		__nv_reservedSMEM_offset_0_alias, 0, 64
	.other		__nv_reservedSMEM_offset_0_alias,@"STO_CUDA_RESERVED_SHARED STV_DEFAULT"
__nv_reservedSMEM_offset_0_alias:
	.zero		0
	.zero		64


//--------------------- .nv.constant0._Z4gemmPfS_S_ffS_i --------------------------
	.section	.nv.constant0._Z4gemmPfS_S_ffS_i,"a",@progbits
	.sectionflags	@""
	.align	4
.nv.constant0._Z4gemmPfS_S_ffS_i:
	.zero		940


//--------------------- .nv.constant0._Z7maxpoolPfS_ii --------------------------
	.section	.nv.constant0._Z7maxpoolPfS_ii,"a",@progbits
	.sectionflags	@""
	.align	4
.nv.constant0._Z7maxpoolPfS_ii:
	.zero		920


//--------------------- SYMBOLS --------------------------

	.type		.nv.reservedSmem.offset0,@object
	.size		.nv.reservedSmem.offset0,0x4
